//
// Generated by NVIDIA NVVM Compiler
//
// Compiler Build ID: CL-36424714
// Cuda compilation tools, release 13.0, V13.0.88
// Based on NVVM 20.0.0
//

.version 9.0
.target sm_100
.address_size 64

	// .globl	_Z17reduce_sum_kernelPfS_i

.visible .entry _Z17reduce_sum_kernelPfS_i(
	.param .u64 .ptr .align 1 _Z17reduce_sum_kernelPfS_i_param_0,
	.param .u64 .ptr .align 1 _Z17reduce_sum_kernelPfS_i_param_1,
	.param .u32 _Z17reduce_sum_kernelPfS_i_param_2
)
{
	.reg .pred 	%p<5>;
	.reg .b32 	%r<10>;
	.reg .b32 	%f<5>;
	.reg .b64 	%rd<11>;

	ld.param.u64 	%rd3, [_Z17reduce_sum_kernelPfS_i_param_0];
	ld.param.u64 	%rd4, [_Z17reduce_sum_kernelPfS_i_param_1];
	cvta.to.global.u64 	%rd1, %rd4;
	mov.u32 	%r9, %ntid.x;
	mov.u32 	%r2, %ctaid.x;
	mul.lo.s32 	%r3, %r9, %r2;
	setp.lt.u32 	%p1, %r9, 4;
	@%p1 bra 	$L__BB0_5;
	mov.u32 	%r4, %tid.x;
	add.s32 	%r5, %r3, %r4;
	mul.wide.u32 	%rd5, %r5, 4;
	add.s64 	%rd2, %rd1, %rd5;
$L__BB0_2:
	shr.u32 	%r7, %r9, 1;
	setp.ge.u32 	%p2, %r4, %r7;
	@%p2 bra 	$L__BB0_4;
	add.s32 	%r8, %r7, %r5;
	mul.wide.u32 	%rd6, %r8, 4;
	add.s64 	%rd7, %rd1, %rd6;
	ld.global.f32 	%f1, [%rd7];
	ld.global.f32 	%f2, [%rd2];
	add.f32 	%f3, %f1, %f2;
	st.global.f32 	[%rd2], %f3;
$L__BB0_4:
	setp.gt.u32 	%p3, %r9, 7;
	mov.u32 	%r9, %r7;
	@%p3 bra 	$L__BB0_2;
$L__BB0_5:
	bar.sync 	0;
	setp.ne.s32 	%p4, %r3, 0;
	@%p4 bra 	$L__BB0_7;
	ld.global.f32 	%f4, [%rd1];
	cvta.to.global.u64 	%rd8, %rd3;
	mul.wide.u32 	%rd9, %r2, 4;
	add.s64 	%rd10, %rd8, %rd9;
	st.global.f32 	[%rd10], %f4;
$L__BB0_7:
	ret;

}


// ===== COMPILED SASS (sm_100) =====

	.target	sm_100

	.elftype	@"ET_EXEC"


//--------------------- .note.nv.tkinfo           --------------------------
	.section	.note.nv.tkinfo,"",@"SHT_NOTE"
	.sectionflags	@"SHF_NOTE_NV_TKINFO"
	.tkinfo
        /*0018*/ 	.word	0x00000002
        /*0030*/ 	.string	""
        /*0030*/ 	.string	"ptxas"
        /*0030*/ 	.string	"Cuda compilation tools, release 13.0, V13.0.88"
        /*0030*/ 	.string	"Build cuda_13.0.r13.0/compiler.36424714_0"
        /*0030*/ 	.string	"-arch sm_100 -m 64 "



//--------------------- .note.nv.cuinfo           --------------------------
	.section	.note.nv.cuinfo,"",@"SHT_NOTE"
	.sectionflags	@"SHF_NOTE_NV_CUINFO"
        /*0018*/ 	.short	0x0002
        /*001a*/ 	.short	0x0064
        /*001c*/ 	.short	0x0082
	.zero		2


//--------------------- .nv.info                  --------------------------
	.section	.nv.info,"",@"SHT_CUDA_INFO"
	.align	4


	//----- nvinfo : EIATTR_REGCOUNT
	.align		4
        /*0000*/ 	.byte	0x04, 0x2f
        /*0002*/ 	.short	(.L_1 - .L_0)
	.align		4
.L_0:
        /*0004*/ 	.word	index@(_Z17reduce_sum_kernelPfS_i)
        /*0008*/ 	.word	0x00000012


	//----- nvinfo : EIATTR_FRAME_SIZE
	.align		4
.L_1:
        /*000c*/ 	.byte	0x04, 0x11
        /*000e*/ 	.short	(.L_3 - .L_2)
	.align		4
.L_2:
        /*0010*/ 	.word	index@(_Z17reduce_sum_kernelPfS_i)
        /*0014*/ 	.word	0x00000000


	//----- nvinfo : EIATTR_MIN_STACK_SIZE
	.align		4
.L_3:
        /*0018*/ 	.byte	0x04, 0x12
        /*001a*/ 	.short	(.L_5 - .L_4)
	.align		4
.L_4:
        /*001c*/ 	.word	index@(_Z17reduce_sum_kernelPfS_i)
        /*0020*/ 	.word	0x00000000
.L_5:


//--------------------- .nv.compat                --------------------------
	.section	.nv.compat,"",@"SHT_CUDA_COMPAT_INFO"
	.align	4
        /*0000*/ 	.byte	0x02, 0x09, 0x00, 0x00, 0x02, 0x02, 0x01, 0x00, 0x02, 0x05, 0x05, 0x00, 0x03, 0x07, 0x01, 0x01
        /*0010*/ 	.byte	0x02, 0x03, 0x00, 0x00, 0x02, 0x06, 0x01, 0x00, 0x04, 0x0b, 0x08, 0x00, 0x09, 0x00, 0x00, 0x00
        /*0020*/ 	.byte	0x00, 0x00, 0x00, 0x00


//--------------------- .nv.info._Z17reduce_sum_kernelPfS_i --------------------------
	.section	.nv.info._Z17reduce_sum_kernelPfS_i,"",@"SHT_CUDA_INFO"
	.sectionflags	@""
	.align	4


	//----- nvinfo : EIATTR_CUDA_API_VERSION
	.align		4
        /*0000*/ 	.byte	0x04, 0x37
        /*0002*/ 	.short	(.L_7 - .L_6)
.L_6:
        /*0004*/ 	.word	0x00000082


	//----- nvinfo : EIATTR_KPARAM_INFO
	.align		4
.L_7:
        /*0008*/ 	.byte	0x04, 0x17
        /*000a*/ 	.short	(.L_9 - .L_8)
.L_8:
        /*000c*/ 	.word	0x00000000
        /*0010*/ 	.short	0x0002
        /*0012*/ 	.short	0x0010
        /*0014*/ 	.byte	0x00, 0xf0, 0x11, 0x00


	//----- nvinfo : EIATTR_KPARAM_INFO
	.align		4
.L_9:
        /*0018*/ 	.byte	0x04, 0x17
        /*001a*/ 	.short	(.L_11 - .L_10)
.L_10:
        /*001c*/ 	.word	0x00000000
        /*0020*/ 	.short	0x0001
        /*0022*/ 	.short	0x0008
        /*0024*/ 	.byte	0x00, 0xf5, 0x21, 0x00


	//----- nvinfo : EIATTR_KPARAM_INFO
	.align		4
.L_11:
        /*0028*/ 	.byte	0x04, 0x17
        /*002a*/ 	.short	(.L_13 - .L_12)
.L_12:
        /*002c*/ 	.word	0x00000000
        /*0030*/ 	.short	0x0000
        /*0032*/ 	.short	0x0000
        /*0034*/ 	.byte	0x00, 0xf5, 0x21, 0x00


	//----- nvinfo : EIATTR_SPARSE_MMA_MASK
	.align		4
.L_13:
        /*0038*/ 	.byte	0x03, 0x50
        /*003a*/ 	.short	0x0000


	//----- nvinfo : EIATTR_MAXREG_COUNT
	.align		4
        /*003c*/ 	.byte	0x03, 0x1b
        /*003e*/ 	.short	0x00ff


	//----- nvinfo : EIATTR_NUM_BARRIERS
	.align		4
        /*0040*/ 	.byte	0x02, 0x4c
        /*0042*/ 	.byte	0x01
	.zero		1


	//----- nvinfo : EIATTR_MERCURY_ISA_VERSION
	.align		4
        /*0044*/ 	.byte	0x03, 0x5f
        /*0046*/ 	.short	0x0101


	//----- nvinfo : EIATTR_VRC_CTA_INIT_COUNT
	.align		4
        /*0048*/ 	.byte	0x02, 0x4a
	.zero		1
	.zero		1


	//----- nvinfo : EIATTR_EXIT_INSTR_OFFSETS
	.align		4
        /*004c*/ 	.byte	0x04, 0x1c
        /*004e*/ 	.short	(.L_15 - .L_14)


	//   ....[0]....
.L_14:
        /*0050*/ 	.word	0x000001c0


	//   ....[1]....
        /*0054*/ 	.word	0x00000220


	//----- nvinfo : EIATTR_CRS_STACK_SIZE
	.align		4
.L_15:
        /*0058*/ 	.byte	0x04, 0x1e
        /*005a*/ 	.short	(.L_17 - .L_16)
.L_16:
        /*005c*/ 	.word	0x00000000


	//----- nvinfo : EIATTR_CBANK_PARAM_SIZE
	.align		4
.L_17:
        /*0060*/ 	.byte	0x03, 0x19
        /*0062*/ 	.short	0x0014


	//----- nvinfo : EIATTR_PARAM_CBANK
	.align		4
        /*0064*/ 	.byte	0x04, 0x0a
        /*0066*/ 	.short	(.L_19 - .L_18)
	.align		4
.L_18:
        /*0068*/ 	.word	index@(.nv.constant0._Z17reduce_sum_kernelPfS_i)
        /*006c*/ 	.short	0x0380
        /*006e*/ 	.short	0x0014


	//----- nvinfo : EIATTR_SW_WAR
	.align		4
.L_19:
        /*0070*/ 	.byte	0x04, 0x36
        /*0072*/ 	.short	(.L_21 - .L_20)
.L_20:
        /*0074*/ 	.word	0x00000008
.L_21:


//--------------------- .nv.callgraph             --------------------------
	.section	.nv.callgraph,"",@"SHT_CUDA_CALLGRAPH"
	.align	4
	.sectionentsize	8
	.align		4
        /*0000*/ 	.word	0x00000000
	.align		4
        /*0004*/ 	.word	0xffffffff
	.align		4
        /*0008*/ 	.word	0x00000000
	.align		4
        /*000c*/ 	.word	0xfffffffe
	.align		4
        /*0010*/ 	.word	0x00000000
	.align		4
        /*0014*/ 	.word	0xfffffffd
	.align		4
        /*0018*/ 	.word	0x00000000
	.align		4
        /*001c*/ 	.word	0xfffffffc


//--------------------- .text._Z17reduce_sum_kernelPfS_i --------------------------
	.section	.text._Z17reduce_sum_kernelPfS_i,"ax",@progbits
	.align	128
        .global         _Z17reduce_sum_kernelPfS_i
        .type           _Z17reduce_sum_kernelPfS_i,@function
        .size           _Z17reduce_sum_kernelPfS_i,(.L_x_5 - _Z17reduce_sum_kernelPfS_i)
        .other          _Z17reduce_sum_kernelPfS_i,@"STO_CUDA_ENTRY STV_DEFAULT"
_Z17reduce_sum_kernelPfS_i:
.text._Z17reduce_sum_kernelPfS_i:
[----:B------:R-:W-:Y:S01]  /*0000*/  LDC R1, c[0x0][0x37c] ;  /* 0x0000df00ff017b82 */ /* 0x000fe20000000800 */
[----:B------:R-:W0:Y:S01]  /*0010*/  S2R R13, SR_CTAID.X ;  /* 0x00000000000d7919 */ /* 0x000e220000002500 */
[----:B------:R-:W1:Y:S01]  /*0020*/  LDCU UR4, c[0x0][0x360] ;  /* 0x00006c00ff0477ac */ /* 0x000e620008000800 */
[----:B------:R-:W2:Y:S01]  /*0030*/  LDCU.64 UR6, c[0x0][0x358] ;  /* 0x00006b00ff0677ac */ /* 0x000ea20008000a00 */
[----:B-1----:R-:W-:Y:S02]  /*0040*/  UISETP.GE.U32.AND UP0, UPT, UR4, 0x4, UPT ;  /* 0x000000040400788c */ /* 0x002fe4000bf06070 */
[----:B0-----:R-:W-:-:S07]  /*0050*/  IMAD R0, R13, UR4, RZ ;  /* 0x000000040d007c24 */ /* 0x001fce000f8e02ff */
[----:B--2---:R-:W-:Y:S05]  /*0060*/  BRA.U !UP0, `(.L_x_0) ;  /* 0x00000001084c7547 */ /* 0x004fea000b800000 */
[----:B------:R-:W0:Y:S01]  /*0070*/  S2R R15, SR_TID.X ;  /* 0x00000000000f7919 */ /* 0x000e220000002100 */
[----:B------:R-:W1:Y:S08]  /*0080*/  LDC.64 R2, c[0x0][0x388] ;  /* 0x0000e200ff027b82 */ /* 0x000e700000000a00 */
[----:B------:R-:W2:Y:S01]  /*0090*/  LDC.64 R6, c[0x0][0x388] ;  /* 0x0000e200ff067b82 */ /* 0x000ea20000000a00 */
[----:B0-----:R-:W-:-:S05]  /*00a0*/  IADD3 R9, PT, PT, R0, R15, RZ ;  /* 0x0000000f00097210 */ /* 0x001fca0007ffe0ff */
[----:B-1----:R-:W-:-:S07]  /*00b0*/  IMAD.WIDE.U32 R2, R9, 0x4, R2 ;  /* 0x0000000409027825 */ /* 0x002fce00078e0002 */
.L_x_3:
[----:B------:R-:W-:Y:S01]  /*00c0*/  USHF.R.U32.HI UR5, URZ, 0x1, UR4 ;  /* 0x00000001ff057899 */ /* 0x000fe20008011604 */
[----:B------:R-:W-:Y:S05]  /*00d0*/  BSSY.RECONVERGENT B0, `(.L_x_1) ;  /* 0x0000009000007945 */ /* 0x000fea0003800200 */
[----:B------:R-:W-:-:S13]  /*00e0*/  ISETP.GE.U32.AND P0, PT, R15, UR5, PT ;  /* 0x000000050f007c0c */ /* 0x000fda000bf06070 */
[----:B0-----:R-:W-:Y:S05]  /*00f0*/  @P0 BRA `(.L_x_2) ;  /* 0x0000000000180947 */ /* 0x001fea0003800000 */
[----:B------:R-:W-:Y:S01]  /*0100*/  IADD3 R5, PT, PT, R9, UR5, RZ ;  /* 0x0000000509057c10 */ /* 0x000fe2000fffe0ff */
[----:B------:R-:W3:Y:S04]  /*0110*/  LDG.E R11, desc[UR6][R2.64] ;  /* 0x00000006020b7981 */ /* 0x000ee8000c1e1900 */
[----:B--2---:R-:W-:-:S06]  /*0120*/  IMAD.WIDE.U32 R4, R5, 0x4, R6 ;  /* 0x0000000405047825 */ /* 0x004fcc00078e0006 */
[----:B------:R-:W3:Y:S02]  /*0130*/  LDG.E R4, desc[UR6][R4.64] ;  /* 0x0000000604047981 */ /* 0x000ee4000c1e1900 */
[----:B---3--:R-:W-:-:S05]  /*0140*/  FADD R11, R4, R11 ;  /* 0x0000000b040b7221 */ /* 0x008fca0000000000 */
[----:B------:R0:W-:Y:S02]  /*0150*/  STG.E desc[UR6][R2.64], R11 ;  /* 0x0000000b02007986 */ /* 0x0001e4000c101906 */
.L_x_2:
[----:B------:R-:W-:Y:S05]  /*0160*/  BSYNC.RECONVERGENT B0 ;  /* 0x0000000000007941 */ /* 0x000fea0003800200 */
.L_x_1:
[----:B------:R-:W-:-:S03]  /*0170*/  UISETP.GT.U32.AND UP0, UPT, UR4, 0x7, UPT ;  /* 0x000000070400788c */ /* 0x000fc6000bf04070 */
[----:B------:R-:W-:-:S06]  /*0180*/  UMOV UR4, UR5 ;  /* 0x0000000500047c82 */ /* 0x000fcc0008000000 */
[----:B------:R-:W-:Y:S05]  /*0190*/  BRA.U UP0, `(.L_x_3) ;  /* 0xfffffffd00c87547 */ /* 0x000fea000b83ffff */
.L_x_0:
[----:B------:R-:W-:Y:S01]  /*01a0*/  BAR.SYNC.DEFER_BLOCKING 0x0 ;  /* 0x0000000000007b1d */ /* 0x000fe20000010000 */
[----:B------:R-:W-:-:S13]  /*01b0*/  ISETP.NE.AND P0, PT, R0, RZ, PT ;  /* 0x000000ff0000720c */ /* 0x000fda0003f05270 */
[----:B------:R-:W-:Y:S05]  /*01c0*/  @P0 EXIT ;  /* 0x000000000000094d */ /* 0x000fea0003800000 */
[----:B0-----:R-:W0:Y:S08]  /*01d0*/  LDC.64 R2, c[0x0][0x388] ;  /* 0x0000e200ff027b82 */ /* 0x001e300000000a00 */
[----:B------:R-:W1:Y:S01]  /*01e0*/  LDC.64 R4, c[0x0][0x380] ;  /* 0x0000e000ff047b82 */ /* 0x000e620000000a00 */
[----:B0-----:R-:W3:Y:S01]  /*01f0*/  LDG.E R3, desc[UR6][R2.64] ;  /* 0x0000000602037981 */ /* 0x001ee2000c1e1900 */
[----:B-1----:R-:W-:-:S05]  /*0200*/  IMAD.WIDE.U32 R4, R13, 0x4, R4 ;  /* 0x000000040d047825 */ /* 0x002fca00078e0004 */
[----:B---3--:R-:W-:Y:S01]  /*0210*/  STG.E desc[UR6][R4.64], R3 ;  /* 0x0000000304007986 */ /* 0x008fe2000c101906 */
[----:B------:R-:W-:Y:S05]  /*0220*/  EXIT ;  /* 0x000000000000794d */ /* 0x000fea0003800000 */
.L_x_4:
[----:B------:R-:W-:-:S00]  /*0230*/  BRA `(.L_x_4) ;  /* 0xfffffffc00fc7947 */ /* 0x000fc0000383ffff */
[----:B------:R-:W-:-:S00]  /*0240*/  NOP ;  /* 0x0000000000007918 */ /* 0x000fc00000000000 */
        /* <DEDUP_REMOVED lines=11> */
.L_x_5:


//--------------------- .nv.shared.reserved.0     --------------------------
	.section	.nv.shared.reserved.0,"aw",@nobits
	.weak		__nv_reservedSMEM_offset_0_alias
	.size		__nv_reservedSMEM_offset_0_alias, 0, 64
	.other		__nv_reservedSMEM_offset_0_alias,@"STO_CUDA_RESERVED_SHARED STV_DEFAULT"
__nv_reservedSMEM_offset_0_alias:
	.zero		0
	.zero		64


//--------------------- .nv.constant0._Z17reduce_sum_kernelPfS_i --------------------------
	.section	.nv.constant0._Z17reduce_sum_kernelPfS_i,"a",@progbits
	.sectionflags	@""
	.align	4
.nv.constant0._Z17reduce_sum_kernelPfS_i:
	.zero		916


//--------------------- SYMBOLS --------------------------

	.type		.nv.reservedSmem.offset0,@object
	.size		.nv.reservedSmem.offset0,0x4
